//
// Generated by NVIDIA NVVM Compiler
//
// Compiler Build ID: CL-36424714
// Cuda compilation tools, release 13.0, V13.0.88
// Based on NVVM 20.0.0
//

.version 9.0
.target sm_100
.address_size 64

	// .globl	_Z9GOLKernelPiS_i

.visible .entry _Z9GOLKernelPiS_i(
	.param .u64 .ptr .align 1 _Z9GOLKernelPiS_i_param_0,
	.param .u64 .ptr .align 1 _Z9GOLKernelPiS_i_param_1,
	.param .u32 _Z9GOLKernelPiS_i_param_2
)
{
	.reg .pred 	%p<20>;
	.reg .b32 	%r<47>;
	.reg .b64 	%rd<20>;

	ld.param.u64 	%rd2, [_Z9GOLKernelPiS_i_param_0];
	ld.param.u64 	%rd3, [_Z9GOLKernelPiS_i_param_1];
	ld.param.u32 	%r6, [_Z9GOLKernelPiS_i_param_2];
	cvta.to.global.u64 	%rd1, %rd3;
	mov.u32 	%r7, %ctaid.x;
	mov.u32 	%r8, %ntid.x;
	mov.u32 	%r9, %tid.x;
	mad.lo.s32 	%r10, %r7, %r8, %r9;
	mov.u32 	%r12, %ctaid.y;
	mov.u32 	%r13, %ntid.y;
	mov.u32 	%r14, %tid.y;
	mad.lo.s32 	%r15, %r12, %r13, %r14;
	mul.lo.s32 	%r2, %r6, %r10;
	add.s32 	%r3, %r2, %r15;
	setp.lt.s32 	%p1, %r10, 1;
	add.s32 	%r16, %r6, -1;
	setp.ge.s32 	%p2, %r10, %r16;
	or.pred  	%p3, %p1, %p2;
	setp.eq.s32 	%p4, %r15, 0;
	or.pred  	%p5, %p4, %p3;
	setp.ge.s32 	%p6, %r15, %r16;
	or.pred  	%p7, %p5, %p6;
	@%p7 bra 	$L__BB0_10;
	cvta.to.global.u64 	%rd4, %rd2;
	sub.s32 	%r17, %r2, %r6;
	add.s32 	%r18, %r17, %r15;
	mul.wide.s32 	%rd5, %r18, 4;
	add.s64 	%rd6, %rd4, %rd5;
	ld.global.u32 	%r19, [%rd6+-4];
	setp.ne.s32 	%p8, %r19, 0;
	selp.u32 	%r20, 1, 0, %p8;
	ld.global.u32 	%r21, [%rd6];
	setp.eq.s32 	%p9, %r21, 0;
	selp.b32 	%r22, 2, 1, %p8;
	selp.b32 	%r23, %r20, %r22, %p9;
	ld.global.u32 	%r24, [%rd6+4];
	setp.ne.s32 	%p10, %r24, 0;
	selp.u32 	%r25, 1, 0, %p10;
	add.s32 	%r26, %r23, %r25;
	mul.wide.s32 	%rd7, %r6, 4;
	add.s64 	%rd8, %rd6, %rd7;
	ld.global.u32 	%r27, [%rd8+-4];
	setp.ne.s32 	%p11, %r27, 0;
	selp.u32 	%r28, 1, 0, %p11;
	add.s32 	%r29, %r26, %r28;
	ld.global.u32 	%r30, [%rd8+4];
	setp.ne.s32 	%p12, %r30, 0;
	selp.u32 	%r31, 1, 0, %p12;
	add.s32 	%r32, %r29, %r31;
	add.s64 	%rd9, %rd8, %rd7;
	ld.global.u32 	%r33, [%rd9+-4];
	setp.ne.s32 	%p13, %r33, 0;
	selp.u32 	%r34, 1, 0, %p13;
	add.s32 	%r35, %r32, %r34;
	ld.global.u32 	%r36, [%rd9];
	setp.ne.s32 	%p14, %r36, 0;
	selp.u32 	%r37, 1, 0, %p14;
	add.s32 	%r38, %r35, %r37;
	ld.global.u32 	%r39, [%rd9+4];
	setp.ne.s32 	%p15, %r39, 0;
	selp.u32 	%r40, 1, 0, %p15;
	add.s32 	%r4, %r38, %r40;
	ld.global.u32 	%r41, [%rd8];
	setp.eq.s32 	%p16, %r41, 0;
	@%p16 bra 	$L__BB0_7;
	setp.lt.u32 	%p17, %r4, 4;
	@%p17 bra 	$L__BB0_4;
	mul.wide.s32 	%rd14, %r3, 4;
	add.s64 	%rd15, %rd1, %rd14;
	mov.b32 	%r44, 0;
	st.global.u32 	[%rd15], %r44;
	bra.uni 	$L__BB0_10;
$L__BB0_4:
	setp.gt.u32 	%p18, %r4, 1;
	@%p18 bra 	$L__BB0_6;
	mul.wide.s32 	%rd12, %r3, 4;
	add.s64 	%rd13, %rd1, %rd12;
	mov.b32 	%r43, 0;
	st.global.u32 	[%rd13], %r43;
	bra.uni 	$L__BB0_10;
$L__BB0_6:
	mul.wide.s32 	%rd10, %r3, 4;
	add.s64 	%rd11, %rd1, %rd10;
	mov.b32 	%r42, 1;
	st.global.u32 	[%rd11], %r42;
	bra.uni 	$L__BB0_10;
$L__BB0_7:
	setp.ne.s32 	%p19, %r4, 3;
	@%p19 bra 	$L__BB0_9;
	mul.wide.s32 	%rd18, %r3, 4;
	add.s64 	%rd19, %rd1, %rd18;
	mov.b32 	%r46, 1;
	st.global.u32 	[%rd19], %r46;
	bra.uni 	$L__BB0_10;
$L__BB0_9:
	mul.wide.s32 	%rd16, %r3, 4;
	add.s64 	%rd17, %rd1, %rd16;
	mov.b32 	%r45, 0;
	st.global.u32 	[%rd17], %r45;
$L__BB0_10:
	ret;

}


// ===== COMPILED SASS (sm_100) =====

	.target	sm_100

	.elftype	@"ET_EXEC"


//--------------------- .note.nv.tkinfo           --------------------------
	.section	.note.nv.tkinfo,"",@"SHT_NOTE"
	.sectionflags	@"SHF_NOTE_NV_TKINFO"
	.tkinfo
        /*0018*/ 	.word	0x00000002
        /*0030*/ 	.string	""
        /*0030*/ 	.string	"ptxas"
        /*0030*/ 	.string	"Cuda compilation tools, release 13.0, V13.0.88"
        /*0030*/ 	.string	"Build cuda_13.0.r13.0/compiler.36424714_0"
        /*0030*/ 	.string	"-arch sm_100 -m 64 "



//--------------------- .note.nv.cuinfo           --------------------------
	.section	.note.nv.cuinfo,"",@"SHT_NOTE"
	.sectionflags	@"SHF_NOTE_NV_CUINFO"
        /*0018*/ 	.short	0x0002
        /*001a*/ 	.short	0x0064
        /*001c*/ 	.short	0x0082
	.zero		2


//--------------------- .nv.info                  --------------------------
	.section	.nv.info,"",@"SHT_CUDA_INFO"
	.align	4


	//----- nvinfo : EIATTR_REGCOUNT
	.align		4
        /*0000*/ 	.byte	0x04, 0x2f
        /*0002*/ 	.short	(.L_1 - .L_0)
	.align		4
.L_0:
        /*0004*/ 	.word	index@(_Z9GOLKernelPiS_i)
        /*0008*/ 	.word	0x00000015


	//----- nvinfo : EIATTR_FRAME_SIZE
	.align		4
.L_1:
        /*000c*/ 	.byte	0x04, 0x11
        /*000e*/ 	.short	(.L_3 - .L_2)
	.align		4
.L_2:
        /*0010*/ 	.word	index@(_Z9GOLKernelPiS_i)
        /*0014*/ 	.word	0x00000000


	//----- nvinfo : EIATTR_MIN_STACK_SIZE
	.align		4
.L_3:
        /*0018*/ 	.byte	0x04, 0x12
        /*001a*/ 	.short	(.L_5 - .L_4)
	.align		4
.L_4:
        /*001c*/ 	.word	index@(_Z9GOLKernelPiS_i)
        /*0020*/ 	.word	0x00000000
.L_5:


//--------------------- .nv.compat                --------------------------
	.section	.nv.compat,"",@"SHT_CUDA_COMPAT_INFO"
	.align	4
        /*0000*/ 	.byte	0x02, 0x09, 0x00, 0x00, 0x02, 0x02, 0x01, 0x00, 0x02, 0x05, 0x05, 0x00, 0x03, 0x07, 0x01, 0x01
        /*0010*/ 	.byte	0x02, 0x03, 0x00, 0x00, 0x02, 0x06, 0x01, 0x00, 0x04, 0x0b, 0x08, 0x00, 0x09, 0x00, 0x00, 0x00
        /*0020*/ 	.byte	0x00, 0x00, 0x00, 0x00


//--------------------- .nv.info._Z9GOLKernelPiS_i --------------------------
	.section	.nv.info._Z9GOLKernelPiS_i,"",@"SHT_CUDA_INFO"
	.sectionflags	@""
	.align	4


	//----- nvinfo : EIATTR_CUDA_API_VERSION
	.align		4
        /*0000*/ 	.byte	0x04, 0x37
        /*0002*/ 	.short	(.L_7 - .L_6)
.L_6:
        /*0004*/ 	.word	0x00000082


	//----- nvinfo : EIATTR_KPARAM_INFO
	.align		4
.L_7:
        /*0008*/ 	.byte	0x04, 0x17
        /*000a*/ 	.short	(.L_9 - .L_8)
.L_8:
        /*000c*/ 	.word	0x00000000
        /*0010*/ 	.short	0x0002
        /*0012*/ 	.short	0x0010
        /*0014*/ 	.byte	0x00, 0xf0, 0x11, 0x00


	//----- nvinfo : EIATTR_KPARAM_INFO
	.align		4
.L_9:
        /*0018*/ 	.byte	0x04, 0x17
        /*001a*/ 	.short	(.L_11 - .L_10)
.L_10:
        /*001c*/ 	.word	0x00000000
        /*0020*/ 	.short	0x0001
        /*0022*/ 	.short	0x0008
        /*0024*/ 	.byte	0x00, 0xf5, 0x21, 0x00


	//----- nvinfo : EIATTR_KPARAM_INFO
	.align		4
.L_11:
        /*0028*/ 	.byte	0x04, 0x17
        /*002a*/ 	.short	(.L_13 - .L_12)
.L_12:
        /*002c*/ 	.word	0x00000000
        /*0030*/ 	.short	0x0000
        /*0032*/ 	.short	0x0000
        /*0034*/ 	.byte	0x00, 0xf5, 0x21, 0x00


	//----- nvinfo : EIATTR_SPARSE_MMA_MASK
	.align		4
.L_13:
        /*0038*/ 	.byte	0x03, 0x50
        /*003a*/ 	.short	0x0000


	//----- nvinfo : EIATTR_MAXREG_COUNT
	.align		4
        /*003c*/ 	.byte	0x03, 0x1b
        /*003e*/ 	.short	0x00ff


	//----- nvinfo : EIATTR_MERCURY_ISA_VERSION
	.align		4
        /*0040*/ 	.byte	0x03, 0x5f
        /*0042*/ 	.short	0x0101


	//----- nvinfo : EIATTR_VRC_CTA_INIT_COUNT
	.align		4
        /*0044*/ 	.byte	0x02, 0x4a
	.zero		1
	.zero		1


	//----- nvinfo : EIATTR_EXIT_INSTR_OFFSETS
	.align		4
        /*0048*/ 	.byte	0x04, 0x1c
        /*004a*/ 	.short	(.L_15 - .L_14)


	//   ....[0]....
.L_14:
        /*004c*/ 	.word	0x000000f0


	//   ....[1]....
        /*0050*/ 	.word	0x000003e0


	//   ....[2]....
        /*0054*/ 	.word	0x00000430


	//   ....[3]....
        /*0058*/ 	.word	0x00000470


	//   ....[4]....
        /*005c*/ 	.word	0x000004c0


	//   ....[5]....
        /*0060*/ 	.word	0x00000500


	//----- nvinfo : EIATTR_CRS_STACK_SIZE
	.align		4
.L_15:
        /*0064*/ 	.byte	0x04, 0x1e
        /*0066*/ 	.short	(.L_17 - .L_16)
.L_16:
        /*0068*/ 	.word	0x00000000


	//----- nvinfo : EIATTR_CBANK_PARAM_SIZE
	.align		4
.L_17:
        /*006c*/ 	.byte	0x03, 0x19
        /*006e*/ 	.short	0x0014


	//----- nvinfo : EIATTR_PARAM_CBANK
	.align		4
        /*0070*/ 	.byte	0x04, 0x0a
        /*0072*/ 	.short	(.L_19 - .L_18)
	.align		4
.L_18:
        /*0074*/ 	.word	index@(.nv.constant0._Z9GOLKernelPiS_i)
        /*0078*/ 	.short	0x0380
        /*007a*/ 	.short	0x0014


	//----- nvinfo : EIATTR_SW_WAR
	.align		4
.L_19:
        /*007c*/ 	.byte	0x04, 0x36
        /*007e*/ 	.short	(.L_21 - .L_20)
.L_20:
        /*0080*/ 	.word	0x00000008
.L_21:


//--------------------- .nv.callgraph             --------------------------
	.section	.nv.callgraph,"",@"SHT_CUDA_CALLGRAPH"
	.align	4
	.sectionentsize	8
	.align		4
        /*0000*/ 	.word	0x00000000
	.align		4
        /*0004*/ 	.word	0xffffffff
	.align		4
        /*0008*/ 	.word	0x00000000
	.align		4
        /*000c*/ 	.word	0xfffffffe
	.align		4
        /*0010*/ 	.word	0x00000000
	.align		4
        /*0014*/ 	.word	0xfffffffd
	.align		4
        /*0018*/ 	.word	0x00000000
	.align		4
        /*001c*/ 	.word	0xfffffffc


//--------------------- .text._Z9GOLKernelPiS_i   --------------------------
	.section	.text._Z9GOLKernelPiS_i,"ax",@progbits
	.align	128
        .global         _Z9GOLKernelPiS_i
        .type           _Z9GOLKernelPiS_i,@function
        .size           _Z9GOLKernelPiS_i,(.L_x_2 - _Z9GOLKernelPiS_i)
        .other          _Z9GOLKernelPiS_i,@"STO_CUDA_ENTRY STV_DEFAULT"
_Z9GOLKernelPiS_i:
.text._Z9GOLKernelPiS_i:
[----:B------:R-:W-:Y:S01]  /*0000*/  LDC R1, c[0x0][0x37c] ;  /* 0x0000df00ff017b82 */ /* 0x000fe20000000800 */
[----:B------:R-:W0:Y:S07]  /*0010*/  S2R R0, SR_TID.X ;  /* 0x0000000000007919 */ /* 0x000e2e0000002100 */
[----:B------:R-:W0:Y:S01]  /*0020*/  S2UR UR4, SR_CTAID.X ;  /* 0x00000000000479c3 */ /* 0x000e220000002500 */
[----:B------:R-:W1:Y:S07]  /*0030*/  S2R R5, SR_TID.Y ;  /* 0x0000000000057919 */ /* 0x000e6e0000002200 */
[----:B------:R-:W0:Y:S08]  /*0040*/  LDC R3, c[0x0][0x360] ;  /* 0x0000d800ff037b82 */ /* 0x000e300000000800 */
[----:B------:R-:W2:Y:S08]  /*0050*/  LDC R2, c[0x0][0x390] ;  /* 0x0000e400ff027b82 */ /* 0x000eb00000000800 */
[----:B------:R-:W1:Y:S08]  /*0060*/  S2UR UR5, SR_CTAID.Y ;  /* 0x00000000000579c3 */ /* 0x000e700000002600 */
[----:B------:R-:W1:Y:S01]  /*0070*/  LDC R4, c[0x0][0x364] ;  /* 0x0000d900ff047b82 */ /* 0x000e620000000800 */
[----:B0-----:R-:W-:-:S02]  /*0080*/  IMAD R3, R3, UR4, R0 ;  /* 0x0000000403037c24 */ /* 0x001fc4000f8e0200 */
[----:B--2---:R-:W-:-:S05]  /*0090*/  VIADD R0, R2, 0xffffffff ;  /* 0xffffffff02007836 */ /* 0x004fca0000000000 */
[----:B------:R-:W-:-:S04]  /*00a0*/  ISETP.GE.AND P0, PT, R3, R0, PT ;  /* 0x000000000300720c */ /* 0x000fc80003f06270 */
[----:B------:R-:W-:Y:S01]  /*00b0*/  ISETP.LT.OR P0, PT, R3, 0x1, P0 ;  /* 0x000000010300780c */ /* 0x000fe20000701670 */
[----:B-1----:R-:W-:-:S05]  /*00c0*/  IMAD R4, R4, UR5, R5 ;  /* 0x0000000504047c24 */ /* 0x002fca000f8e0205 */
[----:B------:R-:W-:-:S04]  /*00d0*/  ISETP.EQ.OR P0, PT, R4, RZ, P0 ;  /* 0x000000ff0400720c */ /* 0x000fc80000702670 */
[----:B------:R-:W-:-:S13]  /*00e0*/  ISETP.GE.OR P0, PT, R4, R0, P0 ;  /* 0x000000000400720c */ /* 0x000fda0000706670 */
[----:B------:R-:W-:Y:S05]  /*00f0*/  @P0 EXIT ;  /* 0x000000000000094d */ /* 0x000fea0003800000 */
[----:B------:R-:W0:Y:S01]  /*0100*/  LDC.64 R6, c[0x0][0x380] ;  /* 0x0000e000ff067b82 */ /* 0x000e220000000a00 */
[----:B------:R-:W1:Y:S01]  /*0110*/  LDCU.64 UR4, c[0x0][0x358] ;  /* 0x00006b00ff0477ac */ /* 0x000e620008000a00 */
[----:B------:R-:W-:-:S04]  /*0120*/  IMAD R5, R3, R2, -R2 ;  /* 0x0000000203057224 */ /* 0x000fc800078e0a02 */
[----:B------:R-:W-:-:S04]  /*0130*/  IMAD.IADD R5, R4, 0x1, R5 ;  /* 0x0000000104057824 */ /* 0x000fc800078e0205 */
[----:B0-----:R-:W-:-:S05]  /*0140*/  IMAD.WIDE R6, R5, 0x4, R6 ;  /* 0x0000000405067825 */ /* 0x001fca00078e0206 */
[----:B-1----:R-:W2:Y:S01]  /*0150*/  LDG.E R18, desc[UR4][R6.64] ;  /* 0x0000000406127981 */ /* 0x002ea2000c1e1900 */
[----:B------:R-:W-:-:S03]  /*0160*/  IMAD.WIDE R8, R2, 0x4, R6 ;  /* 0x0000000402087825 */ /* 0x000fc600078e0206 */
[----:B------:R-:W3:Y:S04]  /*0170*/  LDG.E R0, desc[UR4][R6.64+-0x4] ;  /* 0xfffffc0406007981 */ /* 0x000ee8000c1e1900 */
[----:B------:R-:W4:Y:S04]  /*0180*/  LDG.E R5, desc[UR4][R6.64+0x4] ;  /* 0x0000040406057981 */ /* 0x000f28000c1e1900 */
[----:B------:R-:W5:Y:S04]  /*0190*/  LDG.E R12, desc[UR4][R8.64+-0x4] ;  /* 0xfffffc04080c7981 */ /* 0x000f68000c1e1900 */
[----:B------:R-:W5:Y:S01]  /*01a0*/  LDG.E R13, desc[UR4][R8.64+0x4] ;  /* 0x00000404080d7981 */ /* 0x000f62000c1e1900 */
[----:B------:R-:W-:-:S03]  /*01b0*/  IMAD.WIDE R10, R2, 0x4, R8 ;  /* 0x00000004020a7825 */ /* 0x000fc600078e0208 */
[----:B------:R-:W5:Y:S04]  /*01c0*/  LDG.E R17, desc[UR4][R8.64] ;  /* 0x0000000408117981 */ /* 0x000f68000c1e1900 */
[----:B------:R-:W5:Y:S04]  /*01d0*/  LDG.E R14, desc[UR4][R10.64+-0x4] ;  /* 0xfffffc040a0e7981 */ /* 0x000f68000c1e1900 */
[----:B------:R-:W5:Y:S04]  /*01e0*/  LDG.E R15, desc[UR4][R10.64] ;  /* 0x000000040a0f7981 */ /* 0x000f68000c1e1900 */
[----:B------:R-:W5:Y:S01]  /*01f0*/  LDG.E R16, desc[UR4][R10.64+0x4] ;  /* 0x000004040a107981 */ /* 0x000f62000c1e1900 */
[----:B--2---:R-:W-:-:S02]  /*0200*/  ISETP.NE.AND P3, PT, R18, RZ, PT ;  /* 0x000000ff1200720c */ /* 0x004fc40003f65270 */
[----:B---3--:R-:W-:Y:S01]  /*0210*/  ISETP.NE.AND P1, PT, R0, RZ, PT ;  /* 0x000000ff0000720c */ /* 0x008fe20003f25270 */
[----:B------:R-:W-:Y:S01]  /*0220*/  HFMA2 R0, -RZ, RZ, 0, 5.9604644775390625e-08 ;  /* 0x00000001ff007431 */ /* 0x000fe200000001ff */
[----:B----4-:R-:W-:Y:S02]  /*0230*/  ISETP.NE.AND P2, PT, R5, RZ, PT ;  /* 0x000000ff0500720c */ /* 0x010fe40003f45270 */
[----:B------:R-:W-:Y:S02]  /*0240*/  SEL R5, RZ, 0x1, !P1 ;  /* 0x00000001ff057807 */ /* 0x000fe40004800000 */
[----:B-----5:R-:W-:Y:S02]  /*0250*/  ISETP.NE.AND P0, PT, R12, RZ, PT ;  /* 0x000000ff0c00720c */ /* 0x020fe40003f05270 */
[----:B------:R-:W-:-:S03]  /*0260*/  SEL R6, RZ, 0x1, !P2 ;  /* 0x00000001ff067807 */ /* 0x000fc60005000000 */
[----:B------:R-:W-:Y:S02]  /*0270*/  @P3 SEL R5, R0, 0x2, !P1 ;  /* 0x0000000200053807 */ /* 0x000fe40004800000 */
[----:B------:R-:W-:-:S03]  /*0280*/  ISETP.NE.AND P1, PT, R13, RZ, PT ;  /* 0x000000ff0d00720c */ /* 0x000fc60003f25270 */
[----:B------:R-:W-:-:S04]  /*0290*/  IMAD.IADD R5, R5, 0x1, R6 ;  /* 0x0000000105057824 */ /* 0x000fc800078e0206 */
[C---:B------:R-:W-:Y:S01]  /*02a0*/  VIADD R6, R5.reuse, 0x1 ;  /* 0x0000000105067836 */ /* 0x040fe20000000000 */
[----:B------:R-:W-:Y:S02]  /*02b0*/  @!P0 IADD3 R6, PT, PT, R5, RZ, RZ ;  /* 0x000000ff05068210 */ /* 0x000fe40007ffe0ff */
[----:B------:R-:W-:-:S03]  /*02c0*/  ISETP.NE.AND P0, PT, R14, RZ, PT ;  /* 0x000000ff0e00720c */ /* 0x000fc60003f05270 */
[----:B------:R-:W-:Y:S02]  /*02d0*/  VIADD R5, R6, 0x1 ;  /* 0x0000000106057836 */ /* 0x000fe40000000000 */
[----:B------:R-:W-:Y:S01]  /*02e0*/  @!P1 IMAD.MOV R5, RZ, RZ, R6 ;  /* 0x000000ffff059224 */ /* 0x000fe200078e0206 */
[----:B------:R-:W-:-:S04]  /*02f0*/  ISETP.NE.AND P1, PT, R15, RZ, PT ;  /* 0x000000ff0f00720c */ /* 0x000fc80003f25270 */
[----:B------:R-:W-:-:S03]  /*0300*/  IADD3 R6, PT, PT, R5, 0x1, RZ ;  /* 0x0000000105067810 */ /* 0x000fc60007ffe0ff */
[----:B------:R-:W-:-:S04]  /*0310*/  @!P0 IMAD.MOV R6, RZ, RZ, R5 ;  /* 0x000000ffff068224 */ /* 0x000fc800078e0205 */
[C---:B------:R-:W-:Y:S02]  /*0320*/  VIADD R7, R6.reuse, 0x1 ;  /* 0x0000000106077836 */ /* 0x040fe40000000000 */
[----:B------:R-:W-:Y:S02]  /*0330*/  @!P1 IADD3 R7, PT, PT, R6, RZ, RZ ;  /* 0x000000ff06079210 */ /* 0x000fe40007ffe0ff */
[----:B------:R-:W-:Y:S02]  /*0340*/  ISETP.NE.AND P1, PT, R17, RZ, PT ;  /* 0x000000ff1100720c */ /* 0x000fe40003f25270 */
[----:B------:R-:W-:Y:S01]  /*0350*/  ISETP.NE.AND P0, PT, R16, RZ, PT ;  /* 0x000000ff1000720c */ /* 0x000fe20003f05270 */
[----:B------:R-:W-:Y:S02]  /*0360*/  VIADD R6, R7, 0x1 ;  /* 0x0000000107067836 */ /* 0x000fe40000000000 */
[----:B------:R-:W-:-:S10]  /*0370*/  IMAD R5, R3, R2, R4 ;  /* 0x0000000203057224 */ /* 0x000fd400078e0204 */
[----:B------:R-:W-:Y:S01]  /*0380*/  @!P0 IADD3 R6, PT, PT, R7, RZ, RZ ;  /* 0x000000ff07068210 */ /* 0x000fe20007ffe0ff */
[----:B------:R-:W-:Y:S06]  /*0390*/  @!P1 BRA `(.L_x_0) ;  /* 0x0000000000389947 */ /* 0x000fec0003800000 */
[----:B------:R-:W-:-:S13]  /*03a0*/  ISETP.GE.U32.AND P0, PT, R6, 0x4, PT ;  /* 0x000000040600780c */ /* 0x000fda0003f06070 */
[----:B------:R-:W0:Y:S02]  /*03b0*/  @P0 LDC.64 R2, c[0x0][0x388] ;  /* 0x0000e200ff020b82 */ /* 0x000e240000000a00 */
[----:B0-----:R-:W-:-:S05]  /*03c0*/  @P0 IMAD.WIDE R2, R5, 0x4, R2 ;  /* 0x0000000405020825 */ /* 0x001fca00078e0202 */
[----:B------:R0:W-:Y:S01]  /*03d0*/  @P0 STG.E desc[UR4][R2.64], RZ ;  /* 0x000000ff02000986 */ /* 0x0001e2000c101904 */
[----:B------:R-:W-:Y:S05]  /*03e0*/  @P0 EXIT ;  /* 0x000000000000094d */ /* 0x000fea0003800000 */
[----:B------:R-:W-:-:S13]  /*03f0*/  ISETP.GT.U32.AND P0, PT, R6, 0x1, PT ;  /* 0x000000010600780c */ /* 0x000fda0003f04070 */
[----:B0-----:R-:W0:Y:S02]  /*0400*/  @!P0 LDC.64 R2, c[0x0][0x388] ;  /* 0x0000e200ff028b82 */ /* 0x001e240000000a00 */
[----:B0-----:R-:W-:-:S05]  /*0410*/  @!P0 IMAD.WIDE R2, R5, 0x4, R2 ;  /* 0x0000000405028825 */ /* 0x001fca00078e0202 */
[----:B------:R0:W-:Y:S01]  /*0420*/  @!P0 STG.E desc[UR4][R2.64], RZ ;  /* 0x000000ff02008986 */ /* 0x0001e2000c101904 */
[----:B------:R-:W-:Y:S05]  /*0430*/  @!P0 EXIT ;  /* 0x000000000000894d */ /* 0x000fea0003800000 */
[----:B0-----:R-:W0:Y:S02]  /*0440*/  LDC.64 R2, c[0x0][0x388] ;  /* 0x0000e200ff027b82 */ /* 0x001e240000000a00 */
[----:B0-----:R-:W-:-:S05]  /*0450*/  IMAD.WIDE R2, R5, 0x4, R2 ;  /* 0x0000000405027825 */ /* 0x001fca00078e0202 */
[----:B------:R-:W-:Y:S01]  /*0460*/  STG.E desc[UR4][R2.64], R0 ;  /* 0x0000000002007986 */ /* 0x000fe2000c101904 */
[----:B------:R-:W-:Y:S05]  /*0470*/  EXIT ;  /* 0x000000000000794d */ /* 0x000fea0003800000 */
.L_x_0:
[----:B------:R-:W-:-:S13]  /*0480*/  ISETP.NE.AND P0, PT, R6, 0x3, PT ;  /* 0x000000030600780c */ /* 0x000fda0003f05270 */
[----:B------:R-:W0:Y:S02]  /*0490*/  @!P0 LDC.64 R2, c[0x0][0x388] ;  /* 0x0000e200ff028b82 */ /* 0x000e240000000a00 */
[----:B0-----:R-:W-:-:S05]  /*04a0*/  @!P0 IMAD.WIDE R2, R5, 0x4, R2 ;  /* 0x0000000405028825 */ /* 0x001fca00078e0202 */
[----:B------:R0:W-:Y:S01]  /*04b0*/  @!P0 STG.E desc[UR4][R2.64], R0 ;  /* 0x0000000002008986 */ /* 0x0001e2000c101904 */
[----:B------:R-:W-:Y:S05]  /*04c0*/  @!P0 EXIT ;  /* 0x000000000000894d */ /* 0x000fea0003800000 */
[----:B0-----:R-:W0:Y:S02]  /*04d0*/  LDC.64 R2, c[0x0][0x388] ;  /* 0x0000e200ff027b82 */ /* 0x001e240000000a00 */
[----:B0-----:R-:W-:-:S05]  /*04e0*/  IMAD.WIDE R2, R5, 0x4, R2 ;  /* 0x0000000405027825 */ /* 0x001fca00078e0202 */
[----:B------:R-:W-:Y:S01]  /*04f0*/  STG.E desc[UR4][R2.64], RZ ;  /* 0x000000ff02007986 */ /* 0x000fe2000c101904 */
[----:B------:R-:W-:Y:S05]  /*0500*/  EXIT ;  /* 0x000000000000794d */ /* 0x000fea0003800000 */
.L_x_1:
[----:B------:R-:W-:-:S00]  /*0510*/  BRA `(.L_x_1) ;  /* 0xfffffffc00fc7947 */ /* 0x000fc0000383ffff */
[----:B------:R-:W-:-:S00]  /*0520*/  NOP ;  /* 0x0000000000007918 */ /* 0x000fc00000000000 */
        /* <DEDUP_REMOVED lines=13> */
.L_x_2:


//--------------------- .nv.shared.reserved.0     --------------------------
	.section	.nv.shared.reserved.0,"aw",@nobits
	.weak		__nv_reservedSMEM_offset_0_alias
	.size		__nv_reservedSMEM_offset_0_alias, 0, 64
	.other		__nv_reservedSMEM_offset_0_alias,@"STO_CUDA_RESERVED_SHARED STV_DEFAULT"
__nv_reservedSMEM_offset_0_alias:
	.zero		0
	.zero		64


//--------------------- .nv.constant0._Z9GOLKernelPiS_i --------------------------
	.section	.nv.constant0._Z9GOLKernelPiS_i,"a",@progbits
	.sectionflags	@""
	.align	4
.nv.constant0._Z9GOLKernelPiS_i:
	.zero		916


//--------------------- SYMBOLS --------------------------

	.type		.nv.reservedSmem.offset0,@object
	.size		.nv.reservedSmem.offset0,0x4
